	.headerflags	@"EF_CUDA_TEXMODE_UNIFIED EF_CUDA_64BIT_ADDRESS EF_CUDA_ACCELERATORS EF_CUDA_SM90 EF_CUDA_VIRTUAL_SM(EF_CUDA_SM90)"
	.elftype	@"ET_EXEC"


//--------------------- .nv.info                  --------------------------
	.section	.nv.info,"",@"SHT_CUDA_INFO"
	.align	4


	//----- nvinfo : EIATTR_REGCOUNT
	.align		4
        /*0000*/ 	.byte	0x04, 0x2f
        /*0002*/ 	.short	(.L_3 - .L_2)
	.align		4
.L_2:
        /*0004*/ 	.word	index@(triton_per_fused_add_div_gelu_mean_mul_pow_sqrt_sub_2)
        /*0008*/ 	.word	0x00000014


	//----- nvinfo : EIATTR_MIN_STACK_SIZE
	.align		4
.L_3:
        /*000c*/ 	.byte	0x04, 0x12
        /*000e*/ 	.short	(.L_5 - .L_4)
	.align		4
.L_4:
        /*0010*/ 	.word	index@(triton_per_fused_add_div_gelu_mean_mul_pow_sqrt_sub_2)
        /*0014*/ 	.word	0x00000000


	//----- nvinfo : EIATTR_FRAME_SIZE
	.align		4
.L_5:
        /*0018*/ 	.byte	0x04, 0x11
        /*001a*/ 	.short	(.L_7 - .L_6)
	.align		4
.L_6:
        /*001c*/ 	.word	index@(triton_per_fused_add_div_gelu_mean_mul_pow_sqrt_sub_2)
        /*0020*/ 	.word	0x00000000


	//----- nvinfo : EIATTR_MIN_STACK_SIZE
	.align		4
.L_7:
        /*0024*/ 	.byte	0x04, 0x12
        /*0026*/ 	.short	(.L_9 - .L_8)
	.align		4
.L_8:
        /*0028*/ 	.word	index@(triton_per_fused_add_div_gelu_mean_mul_pow_sqrt_sub_2)
        /*002c*/ 	.word	0x00000000
.L_9:


//--------------------- .nv.info.triton_per_fused_add_div_gelu_mean_mul_pow_sqrt_sub_2 --------------------------
	.section	.nv.info.triton_per_fused_add_div_gelu_mean_mul_pow_sqrt_sub_2,"",@"SHT_CUDA_INFO"
	.sectionflags	@""
	.align	4


	//----- nvinfo : EIATTR_CUDA_API_VERSION
	.align		4
        /*0000*/ 	.byte	0x04, 0x37
        /*0002*/ 	.short	(.L_11 - .L_10)
.L_10:
        /*0004*/ 	.word	0x0000007c


	//----- nvinfo : EIATTR_KPARAM_INFO
	.align		4
.L_11:
        /*0008*/ 	.byte	0x04, 0x17
        /*000a*/ 	.short	(.L_13 - .L_12)
.L_12:
        /*000c*/ 	.word	0x00000000
        /*0010*/ 	.short	0x0007
        /*0012*/ 	.short	0x0034
        /*0014*/ 	.byte	0x00, 0xf0, 0x11, 0x00


	//----- nvinfo : EIATTR_KPARAM_INFO
	.align		4
.L_13:
        /*0018*/ 	.byte	0x04, 0x17
        /*001a*/ 	.short	(.L_15 - .L_14)
.L_14:
        /*001c*/ 	.word	0x00000000
        /*0020*/ 	.short	0x0006
        /*0022*/ 	.short	0x0030
        /*0024*/ 	.byte	0x00, 0xf0, 0x11, 0x00


	//----- nvinfo : EIATTR_KPARAM_INFO
	.align		4
.L_15:
        /*0028*/ 	.byte	0x04, 0x17
        /*002a*/ 	.short	(.L_17 - .L_16)
.L_16:
        /*002c*/ 	.word	0x00000000
        /*0030*/ 	.short	0x0005
        /*0032*/ 	.short	0x0028
        /*0034*/ 	.byte	0x00, 0xf4, 0x21, 0x00


	//----- nvinfo : EIATTR_KPARAM_INFO
	.align		4
.L_17:
        /*0038*/ 	.byte	0x04, 0x17
        /*003a*/ 	.short	(.L_19 - .L_18)
.L_18:
        /*003c*/ 	.word	0x00000000
        /*0040*/ 	.short	0x0004
        /*0042*/ 	.short	0x0020
        /*0044*/ 	.byte	0x00, 0xf4, 0x21, 0x00


	//----- nvinfo : EIATTR_KPARAM_INFO
	.align		4
.L_19:
        /*0048*/ 	.byte	0x04, 0x17
        /*004a*/ 	.short	(.L_21 - .L_20)
.L_20:
        /*004c*/ 	.word	0x00000000
        /*0050*/ 	.short	0x0003
        /*0052*/ 	.short	0x0018
        /*0054*/ 	.byte	0x00, 0xf4, 0x21, 0x00


	//----- nvinfo : EIATTR_KPARAM_INFO
	.align		4
.L_21:
        /*0058*/ 	.byte	0x04, 0x17
        /*005a*/ 	.short	(.L_23 - .L_22)
.L_22:
        /*005c*/ 	.word	0x00000000
        /*0060*/ 	.short	0x0002
        /*0062*/ 	.short	0x0010
        /*0064*/ 	.byte	0x00, 0xf4, 0x21, 0x00


	//----- nvinfo : EIATTR_KPARAM_INFO
	.align		4
.L_23:
        /*0068*/ 	.byte	0x04, 0x17
        /*006a*/ 	.short	(.L_25 - .L_24)
.L_24:
        /*006c*/ 	.word	0x00000000
        /*0070*/ 	.short	0x0001
        /*0072*/ 	.short	0x0008
        /*0074*/ 	.byte	0x00, 0xf4, 0x21, 0x00


	//----- nvinfo : EIATTR_KPARAM_INFO
	.align		4
.L_25:
        /*0078*/ 	.byte	0x04, 0x17
        /*007a*/ 	.short	(.L_27 - .L_26)
.L_26:
        /*007c*/ 	.word	0x00000000
        /*0080*/ 	.short	0x0000
        /*0082*/ 	.short	0x0000
        /*0084*/ 	.byte	0x00, 0xf4, 0x21, 0x00


	//----- nvinfo : EIATTR_SPARSE_MMA_MASK
	.align		4
.L_27:
        /*0088*/ 	.byte	0x03, 0x50
        /*008a*/ 	.short	0x0000


	//----- nvinfo : EIATTR_MAXREG_COUNT
	.align		4
        /*008c*/ 	.byte	0x03, 0x1b
        /*008e*/ 	.short	0x00ff


	//----- nvinfo : EIATTR_COOP_GROUP_MASK_REGIDS
	.align		4
        /*0090*/ 	.byte	0x04, 0x29
        /*0092*/ 	.short	(.L_29 - .L_28)


	//   ....[0]....
.L_28:
        /*0094*/ 	.word	0xffffffff


	//   ....[1]....
        /*0098*/ 	.word	0xffffffff


	//   ....[2]....
        /*009c*/ 	.word	0xffffffff


	//   ....[3]....
        /*00a0*/ 	.word	0xffffffff


	//   ....[4]....
        /*00a4*/ 	.word	0xffffffff


	//   ....[5]....
        /*00a8*/ 	.word	0xffffffff


	//   ....[6]....
        /*00ac*/ 	.word	0xffffffff


	//   ....[7]....
        /*00b0*/ 	.word	0xffffffff


	//   ....[8]....
        /*00b4*/ 	.word	0xffffffff


	//   ....[9]....
        /*00b8*/ 	.word	0xffffffff


	//   ....[10]....
        /*00bc*/ 	.word	0xffffffff


	//   ....[11]....
        /*00c0*/ 	.word	0xffffffff


	//   ....[12]....
        /*00c4*/ 	.word	0xffffffff


	//   ....[13]....
        /*00c8*/ 	.word	0xffffffff


	//   ....[14]....
        /*00cc*/ 	.word	0xffffffff


	//   ....[15]....
        /*00d0*/ 	.word	0xffffffff


	//----- nvinfo : EIATTR_COOP_GROUP_INSTR_OFFSETS
	.align		4
.L_29:
        /*00d4*/ 	.byte	0x04, 0x28
        /*00d6*/ 	.short	(.L_31 - .L_30)


	//   ....[0]....
.L_30:
        /*00d8*/ 	.word	0x00000160


	//   ....[1]....
        /*00dc*/ 	.word	0x00000180


	//   ....[2]....
        /*00e0*/ 	.word	0x000001a0


	//   ....[3]....
        /*00e4*/ 	.word	0x000001c0


	//   ....[4]....
        /*00e8*/ 	.word	0x00000230


	//   ....[5]....
        /*00ec*/ 	.word	0x00000240


	//   ....[6]....
        /*00f0*/ 	.word	0x00000270


	//   ....[7]....
        /*00f4*/ 	.word	0x00000280


	//   ....[8]....
        /*00f8*/ 	.word	0x000002b0


	//   ....[9]....
        /*00fc*/ 	.word	0x000002c0


	//   ....[10]....
        /*0100*/ 	.word	0x000002e0


	//   ....[11]....
        /*0104*/ 	.word	0x00000300


	//   ....[12]....
        /*0108*/ 	.word	0x000003a0


	//   ....[13]....
        /*010c*/ 	.word	0x00000420


	//   ....[14]....
        /*0110*/ 	.word	0x000004a0


	//   ....[15]....
        /*0114*/ 	.word	0x00000630


	//----- nvinfo : EIATTR_EXIT_INSTR_OFFSETS
	.align		4
.L_31:
        /*0118*/ 	.byte	0x04, 0x1c
        /*011a*/ 	.short	(.L_33 - .L_32)


	//   ....[0]....
.L_32:
        /*011c*/ 	.word	0x000007c0


	//   ....[1]....
        /*0120*/ 	.word	0x000007e0


	//----- nvinfo : EIATTR_REQNTID
	.align		4
.L_33:
        /*0124*/ 	.byte	0x04, 0x10
        /*0126*/ 	.short	(.L_35 - .L_34)
.L_34:
        /*0128*/ 	.word	0x00000040
        /*012c*/ 	.word	0x00000001
        /*0130*/ 	.word	0x00000001


	//----- nvinfo : EIATTR_CBANK_PARAM_SIZE
	.align		4
.L_35:
        /*0134*/ 	.byte	0x03, 0x19
        /*0136*/ 	.short	0x0038


	//----- nvinfo : EIATTR_PARAM_CBANK
	.align		4
        /*0138*/ 	.byte	0x04, 0x0a
        /*013a*/ 	.short	(.L_37 - .L_36)
	.align		4
.L_36:
        /*013c*/ 	.word	index@(.nv.constant0.triton_per_fused_add_div_gelu_mean_mul_pow_sqrt_sub_2)
        /*0140*/ 	.short	0x0210
        /*0142*/ 	.short	0x0038


	//----- nvinfo : EIATTR_SW_WAR
	.align		4
.L_37:
        /*0144*/ 	.byte	0x04, 0x36
        /*0146*/ 	.short	(.L_39 - .L_38)
.L_38:
        /*0148*/ 	.word	0x00000008
.L_39:


//--------------------- .nv.callgraph             --------------------------
	.section	.nv.callgraph,"",@"SHT_CUDA_CALLGRAPH"
	.align	4
	.sectionentsize	8
	.align		4
        /*0000*/ 	.word	0x00000000
	.align		4
        /*0004*/ 	.word	0xffffffff
	.align		4
        /*0008*/ 	.word	0x00000000
	.align		4
        /*000c*/ 	.word	0xfffffffe
	.align		4
        /*0010*/ 	.word	0x00000000
	.align		4
        /*0014*/ 	.word	0xfffffffd
	.align		4
        /*0018*/ 	.word	0x00000000
	.align		4
        /*001c*/ 	.word	0xfffffffc


//--------------------- .nv.constant4             --------------------------
	.section	.nv.constant4,"a",@progbits
	.align	8
	.align		8
.nv.constant4:
        /*0000*/ 	.dword	_$_str
	.align		8
        /*0008*/ 	.dword	_$_str_$_2


//--------------------- .text.triton_per_fused_add_div_gelu_mean_mul_pow_sqrt_sub_2 --------------------------
	.section	.text.triton_per_fused_add_div_gelu_mean_mul_pow_sqrt_sub_2,"ax",@progbits
	.sectionflags	@"SHF_BARRIERS=1"
	.align	128
        .global         triton_per_fused_add_div_gelu_mean_mul_pow_sqrt_sub_2
        .type           triton_per_fused_add_div_gelu_mean_mul_pow_sqrt_sub_2,@function
        .size           triton_per_fused_add_div_gelu_mean_mul_pow_sqrt_sub_2,(.L_x_1 - triton_per_fused_add_div_gelu_mean_mul_pow_sqrt_sub_2)
        .other          triton_per_fused_add_div_gelu_mean_mul_pow_sqrt_sub_2,@"STO_CUDA_ENTRY STV_DEFAULT"
triton_per_fused_add_div_gelu_mean_mul_pow_sqrt_sub_2:
.text.triton_per_fused_add_div_gelu_mean_mul_pow_sqrt_sub_2:
[----:B------:R-:W0:Y:S01]  /*0000*/  LDC R1, c[0x0][0x28] ;  /* 0x00000a00ff017b82 */ /* 0x000e220000000800 */
[----:B------:R-:W1:Y:S07]  /*0010*/  S2R R13, SR_TID.X ;  /* 0x00000000000d7919 */ /* 0x000e6e0000002100 */
[----:B------:R-:W2:Y:S01]  /*0020*/  LDC.64 R6, c[0x0][0x228] ;  /* 0x00008a00ff067b82 */ /* 0x000ea20000000a00 */
[----:B------:R-:W-:Y:S01]  /*0030*/  HFMA2.MMA R4, -RZ, RZ, 0, 0 ;  /* 0x00000000ff047435 */ /* 0x000fe200000001ff */
[----:B------:R-:W-:Y:S01]  /*0040*/  ULDC.64 UR4, c[0x0][0x208] ;  /* 0x0000820000047ab9 */ /* 0x000fe20000000a00 */
[----:B------:R-:W3:Y:S01]  /*0050*/  S2R R0, SR_CTAID.X ;  /* 0x0000000000007919 */ /* 0x000ee20000002500 */
[----:B------:R-:W-:Y:S01]  /*0060*/  MOV R12, RZ ;  /* 0x000000ff000c7202 */ /* 0x000fe20000000f00 */
[----:B------:R-:W-:-:S03]  /*0070*/  ULDC.64 UR6, c[0x0][0x220] ;  /* 0x0000880000067ab9 */ /* 0x000fc60000000a00 */
[----:B------:R-:W4:Y:S08]  /*0080*/  LDC.64 R8, c[0x0][0x230] ;  /* 0x00008c00ff087b82 */ /* 0x000f300000000a00 */
[----:B------:R-:W5:Y:S01]  /*0090*/  LDC.64 R10, c[0x0][0x238] ;  /* 0x00008e00ff0a7b82 */ /* 0x000f620000000a00 */
[----:B-1----:R-:W-:Y:S02]  /*00a0*/  LOP3.LUT R3, R13, 0xf, RZ, 0xc0, !PT ;  /* 0x0000000f0d037812 */ /* 0x002fe400078ec0ff */
[----:B---3--:R-:W-:-:S02]  /*00b0*/  ISETP.GE.AND P0, PT, R0, 0x400, PT ;  /* 0x000004000000780c */ /* 0x008fc40003f06270 */
[----:B------:R-:W-:-:S05]  /*00c0*/  LEA R2, R0, R3, 0x4 ;  /* 0x0000000300027211 */ /* 0x000fca00078e20ff */
[----:B--2---:R-:W-:-:S06]  /*00d0*/  IMAD.WIDE R6, R2, 0x4, R6 ;  /* 0x0000000402067825 */ /* 0x004fcc00078e0206 */
[----:B------:R-:W2:Y:S04]  /*00e0*/  @!P0 LDG.E R4, desc[UR4][R6.64] ;  /* 0x0000000406048981 */ /* 0x000ea8000c1e1900 */
[----:B------:R1:W3:Y:S01]  /*00f0*/  @!P0 LDG.E R12, desc[UR4][R6.64] ;  /* 0x00000004060c8981 */ /* 0x0002e2000c1e1900 */
[----:B----4-:R-:W-:-:S04]  /*0100*/  IMAD.WIDE.U32 R8, R3, 0x4, R8 ;  /* 0x0000000403087825 */ /* 0x010fc800078e0008 */
[----:B-----5:R-:W-:Y:S02]  /*0110*/  IMAD.WIDE.U32 R10, R3, 0x4, R10 ;  /* 0x00000004030a7825 */ /* 0x020fe400078e000a */
[----:B------:R4:W5:Y:S01]  /*0120*/  LDG.E.EL R3, desc[UR4][R8.64] ;  /* 0x0000000408037981 */ /* 0x000962000c2e1900 */
[----:B--2---:R-:W-:-:S03]  /*0130*/  SEL R15, R4, RZ, !P0 ;  /* 0x000000ff040f7207 */ /* 0x004fc60004000000 */
[----:B------:R2:W5:Y:S01]  /*0140*/  LDG.E.EL R4, desc[UR4][R10.64] ;  /* 0x000000040a047981 */ /* 0x000562000c2e1900 */
[----:B------:R-:W-:-:S05]  /*0150*/  FSEL R14, R15, RZ, !P0 ;  /* 0x000000ff0f0e7208 */ /* 0x000fca0004000000 */
[----:B------:R-:W1:Y:S02]  /*0160*/  SHFL.BFLY PT, R5, R14, 0x8, 0x1f ;  /* 0x0d001f000e057f89 */ /* 0x000e6400000e0000 */
[----:B01----:R-:W-:-:S05]  /*0170*/  FADD R16, R14, R5 ;  /* 0x000000050e107221 */ /* 0x003fca0000000000 */
[----:B------:R-:W0:Y:S02]  /*0180*/  SHFL.BFLY PT, R5, R16, 0x4, 0x1f ;  /* 0x0c801f0010057f89 */ /* 0x000e2400000e0000 */
[----:B0-----:R-:W-:-:S05]  /*0190*/  FADD R7, R16, R5 ;  /* 0x0000000510077221 */ /* 0x001fca0000000000 */
[----:B------:R-:W0:Y:S02]  /*01a0*/  SHFL.BFLY PT, R6, R7, 0x2, 0x1f ;  /* 0x0c401f0007067f89 */ /* 0x000e2400000e0000 */
[----:B0-----:R-:W-:-:S05]  /*01b0*/  FADD R17, R7, R6 ;  /* 0x0000000607117221 */ /* 0x001fca0000000000 */
[----:B------:R-:W0:Y:S02]  /*01c0*/  SHFL.BFLY PT, R6, R17, 0x1, 0x1f ;  /* 0x0c201f0011067f89 */ /* 0x000e2400000e0000 */
[----:B0-----:R-:W-:-:S04]  /*01d0*/  FADD R6, R17, R6 ;  /* 0x0000000611067221 */ /* 0x001fc80000000000 */
[----:B------:R-:W-:Y:S01]  /*01e0*/  FFMA R5, R6, -0.0625, R15 ;  /* 0xbd80000006057823 */ /* 0x000fe2000000000f */
[----:B---3--:R-:W-:-:S03]  /*01f0*/  SEL R15, R12, RZ, !P0 ;  /* 0x000000ff0c0f7207 */ /* 0x008fc60004000000 */
[----:B----4-:R-:W-:Y:S01]  /*0200*/  FMUL R8, R5, R5 ;  /* 0x0000000505087220 */ /* 0x010fe20000400000 */
[----:B------:R-:W-:-:S04]  /*0210*/  FSEL R6, R15, RZ, !P0 ;  /* 0x000000ff0f067208 */ /* 0x000fc80004000000 */
[----:B--2---:R-:W-:Y:S01]  /*0220*/  FSEL R11, R8, RZ, !P0 ;  /* 0x000000ff080b7208 */ /* 0x004fe20004000000 */
[----:B------:R-:W0:Y:S04]  /*0230*/  SHFL.BFLY PT, R9, R6, 0x8, 0x1f ;  /* 0x0d001f0006097f89 */ /* 0x000e2800000e0000 */
[----:B------:R-:W1:Y:S01]  /*0240*/  SHFL.BFLY PT, R8, R11, 0x8, 0x1f ;  /* 0x0d001f000b087f89 */ /* 0x000e6200000e0000 */
[----:B0-----:R-:W-:Y:S01]  /*0250*/  FADD R9, R6, R9 ;  /* 0x0000000906097221 */ /* 0x001fe20000000000 */
[----:B-1----:R-:W-:-:S04]  /*0260*/  FADD R12, R11, R8 ;  /* 0x000000080b0c7221 */ /* 0x002fc80000000000 */
[----:B------:R-:W0:Y:S04]  /*0270*/  SHFL.BFLY PT, R8, R9, 0x4, 0x1f ;  /* 0x0c801f0009087f89 */ /* 0x000e2800000e0000 */
[----:B------:R-:W1:Y:S01]  /*0280*/  SHFL.BFLY PT, R7, R12, 0x4, 0x1f ;  /* 0x0c801f000c077f89 */ /* 0x000e6200000e0000 */
[----:B0-----:R-:W-:Y:S01]  /*0290*/  FADD R8, R9, R8 ;  /* 0x0000000809087221 */ /* 0x001fe20000000000 */
[----:B-1----:R-:W-:-:S04]  /*02a0*/  FADD R14, R12, R7 ;  /* 0x000000070c0e7221 */ /* 0x002fc80000000000 */
[----:B------:R-:W0:Y:S04]  /*02b0*/  SHFL.BFLY PT, R7, R8, 0x2, 0x1f ;  /* 0x0c401f0008077f89 */ /* 0x000e2800000e0000 */
[----:B------:R-:W1:Y:S01]  /*02c0*/  SHFL.BFLY PT, R17, R14, 0x2, 0x1f ;  /* 0x0c401f000e117f89 */ /* 0x000e6200000e0000 */
[----:B0-----:R-:W-:-:S05]  /*02d0*/  FADD R10, R8, R7 ;  /* 0x00000007080a7221 */ /* 0x001fca0000000000 */
[----:B------:R-:W0:Y:S01]  /*02e0*/  SHFL.BFLY PT, R7, R10, 0x1, 0x1f ;  /* 0x0c201f000a077f89 */ /* 0x000e2200000e0000 */
[----:B-1----:R-:W-:-:S05]  /*02f0*/  FADD R17, R14, R17 ;  /* 0x000000110e117221 */ /* 0x002fca0000000000 */
[----:B------:R-:W1:Y:S01]  /*0300*/  SHFL.BFLY PT, R16, R17, 0x1, 0x1f ;  /* 0x0c201f0011107f89 */ /* 0x000e6200000e0000 */
[----:B0-----:R-:W-:Y:S01]  /*0310*/  FADD R6, R10, R7 ;  /* 0x000000070a067221 */ /* 0x001fe20000000000 */
[----:B------:R-:W-:-:S03]  /*0320*/  HFMA2.MMA R7, -RZ, RZ, 1.375, 0 ;  /* 0x3d800000ff077435 */ /* 0x000fc600000001ff */
[----:B------:R-:W-:Y:S01]  /*0330*/  FMUL R6, R6, 0.0625 ;  /* 0x3d80000006067820 */ /* 0x000fe20000400000 */
[----:B-1----:R-:W-:-:S03]  /*0340*/  FADD R16, R17, R16 ;  /* 0x0000001011107221 */ /* 0x002fc60000000000 */
[----:B------:R-:W-:-:S03]  /*0350*/  FADD R15, R15, -R6 ;  /* 0x800000060f0f7221 */ /* 0x000fc60000000000 */
[----:B------:R-:W-:Y:S01]  /*0360*/  FFMA R16, R16, R7, 9.9999999747524270788e-07 ;  /* 0x358637bd10107423 */ /* 0x000fe20000000007 */
[----:B------:R-:W-:-:S03]  /*0370*/  FMUL R15, R15, R15 ;  /* 0x0000000f0f0f7220 */ /* 0x000fc60000400000 */
[----:B------:R-:W0:Y:S02]  /*0380*/  MUFU.SQRT R11, R16 ;  /* 0x00000010000b7308 */ /* 0x000e240000002000 */
[----:B------:R-:W-:-:S05]  /*0390*/  FSEL R15, R15, RZ, !P0 ;  /* 0x000000ff0f0f7208 */ /* 0x000fca0004000000 */
[----:B------:R-:W1:Y:S01]  /*03a0*/  SHFL.BFLY PT, R8, R15, 0x8, 0x1f ;  /* 0x0d001f000f087f89 */ /* 0x000e6200000e0000 */
[----:B------:R-:W-:Y:S01]  /*03b0*/  BAR.SYNC.DEFER_BLOCKING 0x0 ;  /* 0x0000000000007b1d */ /* 0x000fe20000010000 */
[C---:B0-----:R-:W-:Y:S02]  /*03c0*/  FSETP.GT.AND P0, PT, R11.reuse, 8.50705917302346158658e+37, PT ;  /* 0x7e8000000b00780b */ /* 0x041fe40003f04000 */
[----:B------:R-:W-:-:S11]  /*03d0*/  FSETP.GEU.AND P1, PT, R11, 1.175494350822287508e-38, PT ;  /* 0x008000000b00780b */ /* 0x000fd60003f2e000 */
[----:B------:R-:W-:Y:S01]  /*03e0*/  @P0 FMUL R11, R11, 0.25 ;  /* 0x3e8000000b0b0820 */ /* 0x000fe20000400000 */
[----:B-1----:R-:W-:-:S03]  /*03f0*/  FADD R8, R15, R8 ;  /* 0x000000080f087221 */ /* 0x002fc60000000000 */
[----:B------:R-:W-:-:S04]  /*0400*/  @!P1 FMUL R11, R11, 16777216 ;  /* 0x4b8000000b0b9820 */ /* 0x000fc80000400000 */
[----:B------:R-:W0:Y:S01]  /*0410*/  MUFU.RCP R10, R11 ;  /* 0x0000000b000a7308 */ /* 0x000e220000001000 */
[----:B------:R-:W1:Y:S01]  /*0420*/  SHFL.BFLY PT, R9, R8, 0x4, 0x1f ;  /* 0x0c801f0008097f89 */ /* 0x000e6200000e0000 */
[----:B------:R-:W-:-:S04]  /*0430*/  @P0 FMUL R5, R5, 0.25 ;  /* 0x3e80000005050820 */ /* 0x000fc80000400000 */
[----:B------:R-:W-:-:S04]  /*0440*/  @!P1 FMUL R5, R5, 16777216 ;  /* 0x4b80000005059820 */ /* 0x000fc80000400000 */
[----:B0-----:R-:W-:-:S04]  /*0450*/  FMUL R10, R10, R5 ;  /* 0x000000050a0a7220 */ /* 0x001fc80000400000 */
[----:B-----5:R-:W-:-:S04]  /*0460*/  FFMA R3, R3, R10, R4 ;  /* 0x0000000a03037223 */ /* 0x020fc80000000004 */
[----:B------:R-:W-:Y:S01]  /*0470*/  FMUL R4, R3, 0.70710676908493041992 ;  /* 0x3f3504f303047820 */ /* 0x000fe20000400000 */
[----:B-1----:R-:W-:-:S03]  /*0480*/  FADD R9, R8, R9 ;  /* 0x0000000908097221 */ /* 0x002fc60000000000 */
[----:B------:R-:W-:Y:S02]  /*0490*/  FADD.FTZ R15, |R4|, -RZ ;  /* 0x800000ff040f7221 */ /* 0x000fe40000010200 */
[----:B------:R-:W0:Y:S03]  /*04a0*/  SHFL.BFLY PT, R10, R9, 0x2, 0x1f ;  /* 0x0c401f00090a7f89 */ /* 0x000e2600000e0000 */
[----:B------:R-:W-:Y:S01]  /*04b0*/  FSETP.GE.AND P2, PT, R15, 1.0029599666595458984, PT ;  /* 0x3f8060fe0f00780b */ /* 0x000fe20003f46000 */
[----:B------:R-:W-:Y:S01]  /*04c0*/  HFMA2.MMA R8, -RZ, RZ, -0.74462890625, 604.5 ;  /* 0xb9f560b9ff087435 */ /* 0x000fe200000001ff */
[----:B------:R-:W-:Y:S01]  /*04d0*/  MOV R5, 0x3789ca3c ;  /* 0x3789ca3c00057802 */ /* 0x000fe20000000f00 */
[----:B------:R-:W-:Y:S01]  /*04e0*/  HFMA2.MMA R12, -RZ, RZ, -1.26171875, -2.110004425048828125e-05 ;  /* 0xbd0c8162ff0c7435 */ /* 0x000fe200000001ff */
[----:B------:R-:W-:-:S09]  /*04f0*/  MOV R11, 0x3bac840b ;  /* 0x3bac840b000b7802 */ /* 0x000fd20000000f00 */
[----:B------:R-:W-:Y:S01]  /*0500*/  @!P2 MOV R5, 0x38b1e96a ;  /* 0x38b1e96a0005a802 */ /* 0x000fe20000000f00 */
[----:B------:R-:W-:Y:S01]  /*0510*/  @!P2 FMUL R15, R4, R4 ;  /* 0x00000004040fa220 */ /* 0x000fe20000400000 */
[----:B------:R-:W-:Y:S02]  /*0520*/  @!P2 MOV R8, 0xba574d20 ;  /* 0xba574d200008a802 */ /* 0x000fe40000000f00 */
[----:B------:R-:W-:-:S03]  /*0530*/  @!P2 MOV R11, 0x3baad5ea ;  /* 0x3baad5ea000ba802 */ /* 0x000fc60000000f00 */
[----:B------:R-:W-:Y:S01]  /*0540*/  FFMA.FTZ R14, R15, R5, R8 ;  /* 0x000000050f0e7223 */ /* 0x000fe20000010008 */
[----:B------:R-:W-:Y:S01]  /*0550*/  HFMA2.MMA R8, -RZ, RZ, 1.52734375, -41152 ;  /* 0x3e1cf906ff087435 */ /* 0x000fe200000001ff */
[----:B------:R-:W-:Y:S01]  /*0560*/  @!P2 MOV R12, 0xbcdc1be7 ;  /* 0xbcdc1be7000ca802 */ /* 0x000fe20000000f00 */
[----:B0-----:R-:W-:Y:S01]  /*0570*/  FADD R5, R9, R10 ;  /* 0x0000000a09057221 */ /* 0x001fe20000000000 */
[-C--:B------:R-:W-:Y:S01]  /*0580*/  FFMA.FTZ R11, R14, R15.reuse, R11 ;  /* 0x0000000f0e0b7223 */ /* 0x080fe2000001000b */
[----:B------:R-:W-:Y:S02]  /*0590*/  HFMA2.MMA R9, -RZ, RZ, 1.853515625, -0.00091457366943359375 ;  /* 0x3f6a937eff097435 */ /* 0x000fe400000001ff */
[----:B------:R-:W-:Y:S01]  /*05a0*/  @!P2 MOV R8, 0x3de718af ;  /* 0x3de718af0008a802 */ /* 0x000fe20000000f00 */
[-C--:B------:R-:W-:Y:S01]  /*05b0*/  FFMA.FTZ R11, R11, R15.reuse, R12 ;  /* 0x0000000f0b0b7223 */ /* 0x080fe2000001000c */
[----:B------:R-:W-:Y:S02]  /*05c0*/  HFMA2.MMA R10, -RZ, RZ, 1.78125, -136.25 ;  /* 0x3f20d842ff0a7435 */ /* 0x000fe400000001ff */
[----:B------:R-:W-:Y:S01]  /*05d0*/  @!P2 MOV R9, 0xbec093ac ;  /* 0xbec093ac0009a802 */ /* 0x000fe20000000f00 */
[----:B------:R-:W-:-:S03]  /*05e0*/  FFMA.FTZ R8, R11, R15, R8 ;  /* 0x0000000f0b087223 */ /* 0x000fc60000010008 */
[----:B------:R-:W-:Y:S01]  /*05f0*/  @!P2 MOV R10, 0x3e0375d3 ;  /* 0x3e0375d3000aa802 */ /* 0x000fe20000000f00 */
[----:B------:R-:W-:-:S04]  /*0600*/  FFMA.FTZ R9, R8, R15, R9 ;  /* 0x0000000f08097223 */ /* 0x000fc80000010009 */
[----:B------:R-:W-:Y:S02]  /*0610*/  FFMA.FTZ R9, R9, R15, R10 ;  /* 0x0000000f09097223 */ /* 0x000fe4000001000a */
[----:B------:R-:W0:Y:S01]  /*0620*/  LDC.64 R10, c[0x0][0x210] ;  /* 0x00008400ff0a7b82 */ /* 0x000e220000000a00 */
[----:B------:R-:W1:Y:S01]  /*0630*/  SHFL.BFLY PT, R12, R5, 0x1, 0x1f ;  /* 0x0c201f00050c7f89 */ /* 0x000e6200000e0000 */
[----:B------:R-:W-:-:S04]  /*0640*/  LOP3.LUT P0, RZ, R13, 0x3f, RZ, 0xc0, !PT ;  /* 0x0000003f0dff7812 */ /* 0x000fc8000780c0ff */
[----:B------:R-:W-:Y:S02]  /*0650*/  ISETP.LT.AND P0, PT, R0, 0x400, !P0 ;  /* 0x000004000000780c */ /* 0x000fe40004701270 */
[----:B------:R-:W-:-:S05]  /*0660*/  FSEL R8, -R15, R4, P2 ;  /* 0x000000040f087208 */ /* 0x000fca0001000100 */
[----:B------:R-:W-:Y:S02]  /*0670*/  FFMA.FTZ R14, R9, R8, R8 ;  /* 0x00000008090e7223 */ /* 0x000fe40000010008 */
[----:B------:R-:W2:Y:S02]  /*0680*/  LDC.64 R8, c[0x0][0x218] ;  /* 0x00008600ff087b82 */ /* 0x000ea40000000a00 */
[----:B------:R-:W3:Y:S01]  /*0690*/  @P2 MUFU.EX2 R15, R14 ;  /* 0x0000000e000f2308 */ /* 0x000ee20000000800 */
[----:B0-----:R-:W-:-:S04]  /*06a0*/  IMAD.WIDE R10, R0, 0x4, R10 ;  /* 0x00000004000a7825 */ /* 0x001fc800078e020a */
[----:B-1----:R-:W-:Y:S01]  /*06b0*/  FADD R12, R5, R12 ;  /* 0x0000000c050c7221 */ /* 0x002fe20000000000 */
[----:B------:R0:W-:Y:S03]  /*06c0*/  @P0 STG.E desc[UR4][R10.64], R6 ;  /* 0x000000060a000986 */ /* 0x0001e6000c101904 */
[----:B------:R-:W-:Y:S01]  /*06d0*/  FFMA R12, R12, R7, 9.9999999747524270788e-07 ;  /* 0x358637bd0c0c7423 */ /* 0x000fe20000000007 */
[----:B------:R-:W-:Y:S01]  /*06e0*/  BAR.SYNC.DEFER_BLOCKING 0x0 ;  /* 0x0000000000007b1d */ /* 0x000fe20000010000 */
[----:B------:R-:W-:Y:S01]  /*06f0*/  LOP3.LUT P1, RZ, R13, 0x30, RZ, 0xc0, !PT ;  /* 0x000000300dff7812 */ /* 0x000fe2000782c0ff */
[----:B---3--:R-:W-:-:S04]  /*0700*/  @P2 FADD R15, -R15, 1 ;  /* 0x3f8000000f0f2421 */ /* 0x008fc80000000100 */
[----:B------:R-:W1:Y:S01]  /*0710*/  MUFU.SQRT R7, R12 ;  /* 0x0000000c00077308 */ /* 0x000e620000002000 */
[C---:B------:R-:W-:Y:S01]  /*0720*/  ISETP.LT.AND P1, PT, R0.reuse, 0x400, !P1 ;  /* 0x000004000000780c */ /* 0x040fe20004f21270 */
[----:B--2---:R-:W-:Y:S01]  /*0730*/  IMAD.WIDE R8, R0, 0x4, R8 ;  /* 0x0000000400087825 */ /* 0x004fe200078e0208 */
[----:B------:R-:W-:Y:S02]  /*0740*/  @P2 LOP3.LUT R14, R15, 0x80000000, R4, 0xf8, !PT ;  /* 0x800000000f0e2812 */ /* 0x000fe400078ef804 */
[----:B------:R-:W-:Y:S02]  /*0750*/  SHF.R.S32.HI R5, RZ, 0x1f, R2 ;  /* 0x0000001fff057819 */ /* 0x000fe40000011402 */
[----:B------:R-:W-:Y:S01]  /*0760*/  LEA R4, P2, R2, UR6, 0x2 ;  /* 0x0000000602047c11 */ /* 0x000fe2000f8410ff */
[----:B------:R-:W-:Y:S01]  /*0770*/  FMUL R3, R3, 0.5 ;  /* 0x3f00000003037820 */ /* 0x000fe20000400000 */
[----:B------:R-:W-:Y:S02]  /*0780*/  FADD R14, R14, 1 ;  /* 0x3f8000000e0e7421 */ /* 0x000fe40000000000 */
[----:B------:R-:W-:-:S02]  /*0790*/  LEA.HI.X R5, R2, UR7, R5, 0x2, P2 ;  /* 0x0000000702057c11 */ /* 0x000fc400090f1405 */
[----:B------:R-:W-:Y:S01]  /*07a0*/  FMUL R3, R3, R14 ;  /* 0x0000000e03037220 */ /* 0x000fe20000400000 */
[----:B-1----:R0:W-:Y:S02]  /*07b0*/  @P0 STG.E desc[UR4][R8.64], R7 ;  /* 0x0000000708000986 */ /* 0x0021e4000c101904 */
[----:B0-----:R-:W-:Y:S05]  /*07c0*/  @!P1 EXIT ;  /* 0x000000000000994d */ /* 0x001fea0003800000 */
[----:B------:R-:W-:Y:S01]  /*07d0*/  STG.E desc[UR4][R4.64], R3 ;  /* 0x0000000304007986 */ /* 0x000fe2000c101904 */
[----:B------:R-:W-:Y:S05]  /*07e0*/  EXIT ;  /* 0x000000000000794d */ /* 0x000fea0003800000 */
.L_x_0:
[----:B------:R-:W-:-:S00]  /*07f0*/  BRA `(.L_x_0) ;  /* 0xfffffffc00fc7947 */ /* 0x000fc0000383ffff */
[----:B------:R-:W-:-:S00]  /*0800*/  NOP ;  /* 0x0000000000007918 */ /* 0x000fc00000000000 */
[----:B------:R-:W-:-:S00]  /*0810*/  NOP ;  /* 0x0000000000007918 */ /* 0x000fc00000000000 */
[----:B------:R-:W-:-:S00]  /*0820*/  NOP ;  /* 0x0000000000007918 */ /* 0x000fc00000000000 */
[----:B------:R-:W-:-:S00]  /*0830*/  NOP ;  /* 0x0000000000007918 */ /* 0x000fc00000000000 */
[----:B------:R-:W-:-:S00]  /*0840*/  NOP ;  /* 0x0000000000007918 */ /* 0x000fc00000000000 */
[----:B------:R-:W-:-:S00]  /*0850*/  NOP ;  /* 0x0000000000007918 */ /* 0x000fc00000000000 */
[----:B------:R-:W-:-:S00]  /*0860*/  NOP ;  /* 0x0000000000007918 */ /* 0x000fc00000000000 */
[----:B------:R-:W-:-:S00]  /*0870*/  NOP ;  /* 0x0000000000007918 */ /* 0x000fc00000000000 */
.L_x_1:


//--------------------- .nv.global.init           --------------------------
	.section	.nv.global.init,"aw",@progbits
.nv.global.init:
	.type		_$_str,@object
	.size		_$_str,(_$_str_$_2 - _$_str)
_$_str:
        /*0000*/ 	.byte	0x5f, 0x5f, 0x43, 0x55, 0x44, 0x41, 0x5f, 0x46, 0x54, 0x5a, 0x00
	.type		_$_str_$_2,@object
	.size		_$_str_$_2,(.L_1 - _$_str_$_2)
_$_str_$_2:
        /*000b*/ 	.byte	0x5f, 0x5f, 0x43, 0x55, 0x44, 0x41, 0x5f, 0x50, 0x52, 0x45, 0x43, 0x5f, 0x53, 0x51, 0x52, 0x54
        /*001b*/ 	.byte	0x00
.L_1:


//--------------------- .nv.constant0.triton_per_fused_add_div_gelu_mean_mul_pow_sqrt_sub_2 --------------------------
	.section	.nv.constant0.triton_per_fused_add_div_gelu_mean_mul_pow_sqrt_sub_2,"a",@progbits
	.sectionflags	@""
	.align	4
.nv.constant0.triton_per_fused_add_div_gelu_mean_mul_pow_sqrt_sub_2:
	.zero		584
